//
// Generated by NVIDIA NVVM Compiler
//
// Compiler Build ID: CL-36424714
// Cuda compilation tools, release 13.0, V13.0.88
// Based on NVVM 20.0.0
//

.version 9.0
.target sm_100
.address_size 64

	// .globl	_Z5shiftPii
// _ZZ5shiftPiiE4data has been demoted

.visible .entry _Z5shiftPii(
	.param .u64 .ptr .align 1 _Z5shiftPii_param_0,
	.param .u32 _Z5shiftPii_param_1
)
{
	.reg .pred 	%p<12>;
	.reg .b32 	%r<53>;
	.reg .b64 	%rd<13>;
	// demoted variable
	.shared .align 4 .b8 _ZZ5shiftPiiE4data[4096];
	ld.param.u64 	%rd5, [_Z5shiftPii_param_0];
	ld.param.u32 	%r16, [_Z5shiftPii_param_1];
	cvta.to.global.u64 	%rd1, %rd5;
	mov.u32 	%r1, %tid.x;
	add.s32 	%r17, %r16, -1;
	setp.ge.u32 	%p1, %r1, %r17;
	@%p1 bra 	$L__BB0_15;
	shl.b32 	%r18, %r1, 2;
	mov.u32 	%r19, _ZZ5shiftPiiE4data;
	add.s32 	%r2, %r19, %r18;
	st.shared.u32 	[%r2], %r1;
	setp.eq.s32 	%p2, %r1, 0;
	@%p2 bra 	$L__BB0_3;
	st.shared.u32 	[%r2+-4], %r1;
$L__BB0_3:
	setp.lt.s32 	%p3, %r16, 1;
	@%p3 bra 	$L__BB0_15;
	and.b32  	%r3, %r16, 7;
	setp.lt.u32 	%p4, %r16, 8;
	mov.b32 	%r51, 0;
	@%p4 bra 	$L__BB0_7;
	and.b32  	%r51, %r16, 2147483640;
	neg.s32 	%r49, %r51;
	add.s32 	%r48, %r19, 16;
	add.s64 	%rd12, %rd1, 16;
$L__BB0_6:
	.pragma "nounroll";
	ld.shared.u32 	%r23, [%r48+-16];
	st.global.u32 	[%rd12+-16], %r23;
	ld.shared.u32 	%r24, [%r48+-12];
	st.global.u32 	[%rd12+-12], %r24;
	ld.shared.u32 	%r25, [%r48+-8];
	st.global.u32 	[%rd12+-8], %r25;
	ld.shared.u32 	%r26, [%r48+-4];
	st.global.u32 	[%rd12+-4], %r26;
	ld.shared.u32 	%r27, [%r48];
	st.global.u32 	[%rd12], %r27;
	ld.shared.u32 	%r28, [%r48+4];
	st.global.u32 	[%rd12+4], %r28;
	ld.shared.u32 	%r29, [%r48+8];
	st.global.u32 	[%rd12+8], %r29;
	ld.shared.u32 	%r30, [%r48+12];
	st.global.u32 	[%rd12+12], %r30;
	add.s32 	%r49, %r49, 8;
	add.s32 	%r48, %r48, 32;
	add.s64 	%rd12, %rd12, 32;
	setp.ne.s32 	%p5, %r49, 0;
	@%p5 bra 	$L__BB0_6;
$L__BB0_7:
	setp.eq.s32 	%p6, %r3, 0;
	@%p6 bra 	$L__BB0_15;
	and.b32  	%r11, %r16, 3;
	setp.lt.u32 	%p7, %r3, 4;
	@%p7 bra 	$L__BB0_10;
	shl.b32 	%r31, %r51, 2;
	add.s32 	%r33, %r19, %r31;
	ld.shared.u32 	%r34, [%r33];
	mul.wide.u32 	%rd6, %r51, 4;
	add.s64 	%rd7, %rd1, %rd6;
	st.global.u32 	[%rd7], %r34;
	ld.shared.u32 	%r35, [%r33+4];
	st.global.u32 	[%rd7+4], %r35;
	ld.shared.u32 	%r36, [%r33+8];
	st.global.u32 	[%rd7+8], %r36;
	ld.shared.u32 	%r37, [%r33+12];
	st.global.u32 	[%rd7+12], %r37;
	add.s32 	%r51, %r51, 4;
$L__BB0_10:
	setp.eq.s32 	%p8, %r11, 0;
	@%p8 bra 	$L__BB0_15;
	setp.eq.s32 	%p9, %r11, 1;
	@%p9 bra 	$L__BB0_13;
	shl.b32 	%r38, %r51, 2;
	add.s32 	%r40, %r19, %r38;
	ld.shared.u32 	%r41, [%r40];
	mul.wide.u32 	%rd8, %r51, 4;
	add.s64 	%rd9, %rd1, %rd8;
	st.global.u32 	[%rd9], %r41;
	ld.shared.u32 	%r42, [%r40+4];
	st.global.u32 	[%rd9+4], %r42;
	add.s32 	%r51, %r51, 2;
$L__BB0_13:
	and.b32  	%r43, %r16, 1;
	setp.eq.b32 	%p10, %r43, 1;
	not.pred 	%p11, %p10;
	@%p11 bra 	$L__BB0_15;
	shl.b32 	%r44, %r51, 2;
	add.s32 	%r46, %r19, %r44;
	ld.shared.u32 	%r47, [%r46];
	mul.wide.u32 	%rd10, %r51, 4;
	add.s64 	%rd11, %rd1, %rd10;
	st.global.u32 	[%rd11], %r47;
$L__BB0_15:
	ret;

}


// ===== COMPILED SASS (sm_100) =====

	.target	sm_100

	.elftype	@"ET_EXEC"


//--------------------- .note.nv.tkinfo           --------------------------
	.section	.note.nv.tkinfo,"",@"SHT_NOTE"
	.sectionflags	@"SHF_NOTE_NV_TKINFO"
	.tkinfo
        /*0018*/ 	.word	0x00000002
        /*0030*/ 	.string	""
        /*0030*/ 	.string	"ptxas"
        /*0030*/ 	.string	"Cuda compilation tools, release 13.0, V13.0.88"
        /*0030*/ 	.string	"Build cuda_13.0.r13.0/compiler.36424714_0"
        /*0030*/ 	.string	"-arch sm_100 -m 64 "



//--------------------- .note.nv.cuinfo           --------------------------
	.section	.note.nv.cuinfo,"",@"SHT_NOTE"
	.sectionflags	@"SHF_NOTE_NV_CUINFO"
        /*0018*/ 	.short	0x0002
        /*001a*/ 	.short	0x0064
        /*001c*/ 	.short	0x0082
	.zero		2


//--------------------- .nv.info                  --------------------------
	.section	.nv.info,"",@"SHT_CUDA_INFO"
	.align	4


	//----- nvinfo : EIATTR_REGCOUNT
	.align		4
        /*0000*/ 	.byte	0x04, 0x2f
        /*0002*/ 	.short	(.L_1 - .L_0)
	.align		4
.L_0:
        /*0004*/ 	.word	index@(_Z5shiftPii)
        /*0008*/ 	.word	0x00000013


	//----- nvinfo : EIATTR_FRAME_SIZE
	.align		4
.L_1:
        /*000c*/ 	.byte	0x04, 0x11
        /*000e*/ 	.short	(.L_3 - .L_2)
	.align		4
.L_2:
        /*0010*/ 	.word	index@(_Z5shiftPii)
        /*0014*/ 	.word	0x00000000


	//----- nvinfo : EIATTR_MIN_STACK_SIZE
	.align		4
.L_3:
        /*0018*/ 	.byte	0x04, 0x12
        /*001a*/ 	.short	(.L_5 - .L_4)
	.align		4
.L_4:
        /*001c*/ 	.word	index@(_Z5shiftPii)
        /*0020*/ 	.word	0x00000000
.L_5:


//--------------------- .nv.compat                --------------------------
	.section	.nv.compat,"",@"SHT_CUDA_COMPAT_INFO"
	.align	4
        /*0000*/ 	.byte	0x02, 0x09, 0x00, 0x00, 0x02, 0x02, 0x01, 0x00, 0x02, 0x05, 0x05, 0x00, 0x03, 0x07, 0x01, 0x01
        /*0010*/ 	.byte	0x02, 0x03, 0x00, 0x00, 0x02, 0x06, 0x01, 0x00, 0x04, 0x0b, 0x08, 0x00, 0x09, 0x00, 0x00, 0x00
        /*0020*/ 	.byte	0x00, 0x00, 0x00, 0x00


//--------------------- .nv.info._Z5shiftPii      --------------------------
	.section	.nv.info._Z5shiftPii,"",@"SHT_CUDA_INFO"
	.sectionflags	@""
	.align	4


	//----- nvinfo : EIATTR_CUDA_API_VERSION
	.align		4
        /*0000*/ 	.byte	0x04, 0x37
        /*0002*/ 	.short	(.L_7 - .L_6)
.L_6:
        /*0004*/ 	.word	0x00000082


	//----- nvinfo : EIATTR_KPARAM_INFO
	.align		4
.L_7:
        /*0008*/ 	.byte	0x04, 0x17
        /*000a*/ 	.short	(.L_9 - .L_8)
.L_8:
        /*000c*/ 	.word	0x00000000
        /*0010*/ 	.short	0x0001
        /*0012*/ 	.short	0x0008
        /*0014*/ 	.byte	0x00, 0xf0, 0x11, 0x00


	//----- nvinfo : EIATTR_KPARAM_INFO
	.align		4
.L_9:
        /*0018*/ 	.byte	0x04, 0x17
        /*001a*/ 	.short	(.L_11 - .L_10)
.L_10:
        /*001c*/ 	.word	0x00000000
        /*0020*/ 	.short	0x0000
        /*0022*/ 	.short	0x0000
        /*0024*/ 	.byte	0x00, 0xf5, 0x21, 0x00


	//----- nvinfo : EIATTR_SPARSE_MMA_MASK
	.align		4
.L_11:
        /*0028*/ 	.byte	0x03, 0x50
        /*002a*/ 	.short	0x0000


	//----- nvinfo : EIATTR_MAXREG_COUNT
	.align		4
        /*002c*/ 	.byte	0x03, 0x1b
        /*002e*/ 	.short	0x00ff


	//----- nvinfo : EIATTR_MERCURY_ISA_VERSION
	.align		4
        /*0030*/ 	.byte	0x03, 0x5f
        /*0032*/ 	.short	0x0101


	//----- nvinfo : EIATTR_VRC_CTA_INIT_COUNT
	.align		4
        /*0034*/ 	.byte	0x02, 0x4a
	.zero		1
	.zero		1


	//----- nvinfo : EIATTR_EXIT_INSTR_OFFSETS
	.align		4
        /*0038*/ 	.byte	0x04, 0x1c
        /*003a*/ 	.short	(.L_13 - .L_12)


	//   ....[0]....
.L_12:
        /*003c*/ 	.word	0x00000050


	//   ....[1]....
        /*0040*/ 	.word	0x000000e0


	//   ....[2]....
        /*0044*/ 	.word	0x000002f0


	//   ....[3]....
        /*0048*/ 	.word	0x000003e0


	//   ....[4]....
        /*004c*/ 	.word	0x000004a0


	//   ....[5]....
        /*0050*/ 	.word	0x00000500


	//----- nvinfo : EIATTR_CBANK_PARAM_SIZE
	.align		4
.L_13:
        /*0054*/ 	.byte	0x03, 0x19
        /*0056*/ 	.short	0x000c


	//----- nvinfo : EIATTR_PARAM_CBANK
	.align		4
        /*0058*/ 	.byte	0x04, 0x0a
        /*005a*/ 	.short	(.L_15 - .L_14)
	.align		4
.L_14:
        /*005c*/ 	.word	index@(.nv.constant0._Z5shiftPii)
        /*0060*/ 	.short	0x0380
        /*0062*/ 	.short	0x000c


	//----- nvinfo : EIATTR_SW_WAR
	.align		4
.L_15:
        /*0064*/ 	.byte	0x04, 0x36
        /*0066*/ 	.short	(.L_17 - .L_16)
.L_16:
        /*0068*/ 	.word	0x00000008
.L_17:


//--------------------- .nv.callgraph             --------------------------
	.section	.nv.callgraph,"",@"SHT_CUDA_CALLGRAPH"
	.align	4
	.sectionentsize	8
	.align		4
        /*0000*/ 	.word	0x00000000
	.align		4
        /*0004*/ 	.word	0xffffffff
	.align		4
        /*0008*/ 	.word	0x00000000
	.align		4
        /*000c*/ 	.word	0xfffffffe
	.align		4
        /*0010*/ 	.word	0x00000000
	.align		4
        /*0014*/ 	.word	0xfffffffd
	.align		4
        /*0018*/ 	.word	0x00000000
	.align		4
        /*001c*/ 	.word	0xfffffffc


//--------------------- .text._Z5shiftPii         --------------------------
	.section	.text._Z5shiftPii,"ax",@progbits
	.align	128
        .global         _Z5shiftPii
        .type           _Z5shiftPii,@function
        .size           _Z5shiftPii,(.L_x_5 - _Z5shiftPii)
        .other          _Z5shiftPii,@"STO_CUDA_ENTRY STV_DEFAULT"
_Z5shiftPii:
.text._Z5shiftPii:
[----:B------:R-:W-:Y:S01]  /*0000*/  LDC R1, c[0x0][0x37c] ;  /* 0x0000df00ff017b82 */ /* 0x000fe20000000800 */
[----:B------:R-:W0:Y:S07]  /*0010*/  S2R R3, SR_TID.X ;  /* 0x0000000000037919 */ /* 0x000e2e0000002100 */
[----:B------:R-:W1:Y:S02]  /*0020*/  LDC R15, c[0x0][0x388] ;  /* 0x0000e200ff0f7b82 */ /* 0x000e640000000800 */
[----:B-1----:R-:W-:-:S05]  /*0030*/  VIADD R0, R15, 0xffffffff ;  /* 0xffffffff0f007836 */ /* 0x002fca0000000000 */
[----:B0-----:R-:W-:-:S13]  /*0040*/  ISETP.GE.U32.AND P0, PT, R3, R0, PT ;  /* 0x000000000300720c */ /* 0x001fda0003f06070 */
[----:B------:R-:W-:Y:S05]  /*0050*/  @P0 EXIT ;  /* 0x000000000000094d */ /* 0x000fea0003800000 */
[----:B------:R-:W0:Y:S01]  /*0060*/  S2UR UR5, SR_CgaCtaId ;  /* 0x00000000000579c3 */ /* 0x000e220000008800 */
[----:B------:R-:W-:Y:S01]  /*0070*/  UMOV UR4, 0x400 ;  /* 0x0000040000047882 */ /* 0x000fe20000000000 */
[----:B------:R-:W-:Y:S02]  /*0080*/  ISETP.NE.AND P0, PT, R3, RZ, PT ;  /* 0x000000ff0300720c */ /* 0x000fe40003f05270 */
[----:B------:R-:W-:Y:S01]  /*0090*/  ISETP.GE.AND P1, PT, R15, 0x1, PT ;  /* 0x000000010f00780c */ /* 0x000fe20003f26270 */
[----:B0-----:R-:W-:-:S06]  /*00a0*/  ULEA UR4, UR5, UR4, 0x18 ;  /* 0x0000000405047291 */ /* 0x001fcc000f8ec0ff */
[----:B------:R-:W-:-:S05]  /*00b0*/  LEA R0, R3, UR4, 0x2 ;  /* 0x0000000403007c11 */ /* 0x000fca000f8e10ff */
[----:B------:R0:W-:Y:S04]  /*00c0*/  STS [R0], R3 ;  /* 0x0000000300007388 */ /* 0x0001e80000000800 */
[----:B------:R0:W-:Y:S01]  /*00d0*/  @P0 STS [R0+-0x4], R3 ;  /* 0xfffffc0300000388 */ /* 0x0001e20000000800 */
[----:B------:R-:W-:Y:S05]  /*00e0*/  @!P1 EXIT ;  /* 0x000000000000994d */ /* 0x000fea0003800000 */
[C---:B------:R-:W-:Y:S01]  /*00f0*/  ISETP.GE.U32.AND P1, PT, R15.reuse, 0x8, PT ;  /* 0x000000080f00780c */ /* 0x040fe20003f26070 */
[----:B------:R-:W1:Y:S01]  /*0100*/  LDCU.64 UR8, c[0x0][0x358] ;  /* 0x00006b00ff0877ac */ /* 0x000e620008000a00 */
[----:B------:R-:W-:Y:S01]  /*0110*/  LOP3.LUT R16, R15, 0x7, RZ, 0xc0, !PT ;  /* 0x000000070f107812 */ /* 0x000fe200078ec0ff */
[----:B0-----:R-:W-:-:S03]  /*0120*/  IMAD.MOV.U32 R0, RZ, RZ, RZ ;  /* 0x000000ffff007224 */ /* 0x001fc600078e00ff */
[----:B------:R-:W-:-:S07]  /*0130*/  ISETP.NE.AND P0, PT, R16, RZ, PT ;  /* 0x000000ff1000720c */ /* 0x000fce0003f05270 */
[----:B------:R-:W-:Y:S06]  /*0140*/  @!P1 BRA `(.L_x_0) ;  /* 0x0000000000689947 */ /* 0x000fec0003800000 */
[----:B------:R-:W0:Y:S01]  /*0150*/  LDCU.64 UR6, c[0x0][0x380] ;  /* 0x00007000ff0677ac */ /* 0x000e220008000a00 */
[----:B------:R-:W-:-:S05]  /*0160*/  LOP3.LUT R0, R15, 0x7ffffff8, RZ, 0xc0, !PT ;  /* 0x7ffffff80f007812 */ /* 0x000fca00078ec0ff */
[----:B------:R-:W-:Y:S01]  /*0170*/  IMAD.MOV R12, RZ, RZ, -R0 ;  /* 0x000000ffff0c7224 */ /* 0x000fe200078e0a00 */
[----:B0-----:R-:W-:-:S04]  /*0180*/  UIADD3 UR5, UP0, UPT, UR6, 0x10, URZ ;  /* 0x0000001006057890 */ /* 0x001fc8000ff1e0ff */
[----:B------:R-:W-:Y:S02]  /*0190*/  UIADD3.X UR6, UPT, UPT, URZ, UR7, URZ, UP0, !UPT ;  /* 0x00000007ff067290 */ /* 0x000fe400087fe4ff */
[----:B------:R-:W-:Y:S01]  /*01a0*/  IMAD.U32 R13, RZ, RZ, UR5 ;  /* 0x00000005ff0d7e24 */ /* 0x000fe2000f8e00ff */
[----:B------:R-:W-:-:S03]  /*01b0*/  UIADD3 UR7, UPT, UPT, UR4, 0x10, URZ ;  /* 0x0000001004077890 */ /* 0x000fc6000fffe0ff */
[----:B------:R-:W-:-:S09]  /*01c0*/  IMAD.U32 R14, RZ, RZ, UR6 ;  /* 0x00000006ff0e7e24 */ /* 0x000fd2000f8e00ff */
.L_x_1:
[----:B--2---:R-:W1:Y:S01]  /*01d0*/  LDS.128 R4, [UR7+-0x10] ;  /* 0xfffff007ff047984 */ /* 0x004e620008000c00 */
[----:B------:R-:W-:Y:S02]  /*01e0*/  VIADD R12, R12, 0x8 ;  /* 0x000000080c0c7836 */ /* 0x000fe40000000000 */
[----:B------:R-:W-:Y:S01]  /*01f0*/  IMAD.MOV.U32 R2, RZ, RZ, R13 ;  /* 0x000000ffff027224 */ /* 0x000fe200078e000d */
[----:B------:R-:W0:Y:S01]  /*0200*/  LDS.128 R8, [UR7] ;  /* 0x00000007ff087984 */ /* 0x000e220008000c00 */
[----:B------:R-:W-:Y:S01]  /*0210*/  IMAD.MOV.U32 R3, RZ, RZ, R14 ;  /* 0x000000ffff037224 */ /* 0x000fe200078e000e */
[----:B------:R-:W-:Y:S01]  /*0220*/  ISETP.NE.AND P1, PT, R12, RZ, PT ;  /* 0x000000ff0c00720c */ /* 0x000fe20003f25270 */
[----:B------:R-:W-:Y:S01]  /*0230*/  UIADD3 UR7, UPT, UPT, UR7, 0x20, URZ ;  /* 0x0000002007077890 */ /* 0x000fe2000fffe0ff */
[----:B------:R-:W-:-:S05]  /*0240*/  IADD3 R13, P2, PT, R2, 0x20, RZ ;  /* 0x00000020020d7810 */ /* 0x000fca0007f5e0ff */
[----:B------:R-:W-:Y:S01]  /*0250*/  IMAD.X R14, RZ, RZ, R3, P2 ;  /* 0x000000ffff0e7224 */ /* 0x000fe200010e0603 */
[----:B-1----:R2:W-:Y:S04]  /*0260*/  STG.E desc[UR8][R2.64+-0x10], R4 ;  /* 0xfffff00402007986 */ /* 0x0025e8000c101908 */
[----:B------:R2:W-:Y:S04]  /*0270*/  STG.E desc[UR8][R2.64+-0xc], R5 ;  /* 0xfffff40502007986 */ /* 0x0005e8000c101908 */
[----:B------:R2:W-:Y:S04]  /*0280*/  STG.E desc[UR8][R2.64+-0x8], R6 ;  /* 0xfffff80602007986 */ /* 0x0005e8000c101908 */
[----:B------:R2:W-:Y:S04]  /*0290*/  STG.E desc[UR8][R2.64+-0x4], R7 ;  /* 0xfffffc0702007986 */ /* 0x0005e8000c101908 */
[----:B0-----:R2:W-:Y:S04]  /*02a0*/  STG.E desc[UR8][R2.64], R8 ;  /* 0x0000000802007986 */ /* 0x0015e8000c101908 */
[----:B------:R2:W-:Y:S04]  /*02b0*/  STG.E desc[UR8][R2.64+0x4], R9 ;  /* 0x0000040902007986 */ /* 0x0005e8000c101908 */
[----:B------:R2:W-:Y:S04]  /*02c0*/  STG.E desc[UR8][R2.64+0x8], R10 ;  /* 0x0000080a02007986 */ /* 0x0005e8000c101908 */
[----:B------:R2:W-:Y:S01]  /*02d0*/  STG.E desc[UR8][R2.64+0xc], R11 ;  /* 0x00000c0b02007986 */ /* 0x0005e2000c101908 */
[----:B------:R-:W-:Y:S05]  /*02e0*/  @P1 BRA `(.L_x_1) ;  /* 0xfffffffc00b81947 */ /* 0x000fea000383ffff */
.L_x_0:
[----:B-1----:R-:W-:Y:S05]  /*02f0*/  @!P0 EXIT ;  /* 0x000000000000894d */ /* 0x002fea0003800000 */
[----:B------:R-:W-:Y:S02]  /*0300*/  ISETP.GE.U32.AND P0, PT, R16, 0x4, PT ;  /* 0x000000041000780c */ /* 0x000fe40003f06070 */
[----:B--2---:R-:W-:-:S04]  /*0310*/  LOP3.LUT R5, R15, 0x3, RZ, 0xc0, !PT ;  /* 0x000000030f057812 */ /* 0x004fc800078ec0ff */
[----:B------:R-:W-:-:S07]  /*0320*/  ISETP.NE.AND P1, PT, R5, RZ, PT ;  /* 0x000000ff0500720c */ /* 0x000fce0003f25270 */
[----:B------:R-:W-:Y:S06]  /*0330*/  @!P0 BRA `(.L_x_2) ;  /* 0x0000000000288947 */ /* 0x000fec0003800000 */
[C---:B------:R-:W-:Y:S01]  /*0340*/  LEA R4, R0.reuse, UR4, 0x2 ;  /* 0x0000000400047c11 */ /* 0x040fe2000f8e10ff */
[----:B------:R-:W0:Y:S04]  /*0350*/  LDC.64 R2, c[0x0][0x380] ;  /* 0x0000e000ff027b82 */ /* 0x000e280000000a00 */
[----:B------:R-:W1:Y:S04]  /*0360*/  LDS.64 R6, [R4] ;  /* 0x0000000004067984 */ /* 0x000e680000000a00 */
[----:B------:R-:W2:Y:S01]  /*0370*/  LDS.64 R8, [R4+0x8] ;  /* 0x0000080004087984 */ /* 0x000ea20000000a00 */
[----:B0-----:R-:W-:-:S04]  /*0380*/  IMAD.WIDE.U32 R2, R0, 0x4, R2 ;  /* 0x0000000400027825 */ /* 0x001fc800078e0002 */
[----:B------:R-:W-:Y:S01]  /*0390*/  VIADD R0, R0, 0x4 ;  /* 0x0000000400007836 */ /* 0x000fe20000000000 */
[----:B-1----:R0:W-:Y:S04]  /*03a0*/  STG.E desc[UR8][R2.64], R6 ;  /* 0x0000000602007986 */ /* 0x0021e8000c101908 */
[----:B------:R0:W-:Y:S04]  /*03b0*/  STG.E desc[UR8][R2.64+0x4], R7 ;  /* 0x0000040702007986 */ /* 0x0001e8000c101908 */
[----:B--2---:R0:W-:Y:S04]  /*03c0*/  STG.E desc[UR8][R2.64+0x8], R8 ;  /* 0x0000080802007986 */ /* 0x0041e8000c101908 */
[----:B------:R0:W-:Y:S02]  /*03d0*/  STG.E desc[UR8][R2.64+0xc], R9 ;  /* 0x00000c0902007986 */ /* 0x0001e4000c101908 */
.L_x_2:
[----:B------:R-:W-:Y:S05]  /*03e0*/  @!P1 EXIT ;  /* 0x000000000000994d */ /* 0x000fea0003800000 */
[----:B------:R-:W-:Y:S02]  /*03f0*/  ISETP.NE.AND P0, PT, R5, 0x1, PT ;  /* 0x000000010500780c */ /* 0x000fe40003f05270 */
[----:B0-----:R-:W-:-:S04]  /*0400*/  LOP3.LUT R2, R15, 0x1, RZ, 0xc0, !PT ;  /* 0x000000010f027812 */ /* 0x001fc800078ec0ff */
[----:B------:R-:W-:-:S07]  /*0410*/  ISETP.NE.U32.AND P1, PT, R2, 0x1, PT ;  /* 0x000000010200780c */ /* 0x000fce0003f25070 */
[----:B------:R-:W-:Y:S06]  /*0420*/  @!P0 BRA `(.L_x_3) ;  /* 0x00000000001c8947 */ /* 0x000fec0003800000 */
[C---:B------:R-:W-:Y:S01]  /*0430*/  LEA R4, R0.reuse, UR4, 0x2 ;  /* 0x0000000400047c11 */ /* 0x040fe2000f8e10ff */
[----:B------:R-:W0:Y:S05]  /*0440*/  LDC.64 R2, c[0x0][0x380] ;  /* 0x0000e000ff027b82 */ /* 0x000e2a0000000a00 */
[----:B------:R-:W1:Y:S01]  /*0450*/  LDS.64 R4, [R4] ;  /* 0x0000000004047984 */ /* 0x000e620000000a00 */
[----:B0-----:R-:W-:-:S04]  /*0460*/  IMAD.WIDE.U32 R2, R0, 0x4, R2 ;  /* 0x0000000400027825 */ /* 0x001fc800078e0002 */
[----:B------:R-:W-:Y:S01]  /*0470*/  VIADD R0, R0, 0x2 ;  /* 0x0000000200007836 */ /* 0x000fe20000000000 */
[----:B-1----:R0:W-:Y:S04]  /*0480*/  STG.E desc[UR8][R2.64], R4 ;  /* 0x0000000402007986 */ /* 0x0021e8000c101908 */
[----:B------:R0:W-:Y:S02]  /*0490*/  STG.E desc[UR8][R2.64+0x4], R5 ;  /* 0x0000040502007986 */ /* 0x0001e4000c101908 */
.L_x_3:
[----:B------:R-:W-:Y:S05]  /*04a0*/  @P1 EXIT ;  /* 0x000000000000194d */ /* 0x000fea0003800000 */
[C---:B0-----:R-:W-:Y:S01]  /*04b0*/  LEA R4, R0.reuse, UR4, 0x2 ;  /* 0x0000000400047c11 */ /* 0x041fe2000f8e10ff */
[----:B------:R-:W0:Y:S04]  /*04c0*/  LDC.64 R2, c[0x0][0x380] ;  /* 0x0000e000ff027b82 */ /* 0x000e280000000a00 */
[----:B------:R-:W1:Y:S01]  /*04d0*/  LDS R5, [R4] ;  /* 0x0000000004057984 */ /* 0x000e620000000800 */
[----:B0-----:R-:W-:-:S05]  /*04e0*/  IMAD.WIDE.U32 R2, R0, 0x4, R2 ;  /* 0x0000000400027825 */ /* 0x001fca00078e0002 */
[----:B-1----:R-:W-:Y:S01]  /*04f0*/  STG.E desc[UR8][R2.64], R5 ;  /* 0x0000000502007986 */ /* 0x002fe2000c101908 */
[----:B------:R-:W-:Y:S05]  /*0500*/  EXIT ;  /* 0x000000000000794d */ /* 0x000fea0003800000 */
.L_x_4:
[----:B------:R-:W-:-:S00]  /*0510*/  BRA `(.L_x_4) ;  /* 0xfffffffc00fc7947 */ /* 0x000fc0000383ffff */
[----:B------:R-:W-:-:S00]  /*0520*/  NOP ;  /* 0x0000000000007918 */ /* 0x000fc00000000000 */
        /* <DEDUP_REMOVED lines=13> */
.L_x_5:


//--------------------- .nv.shared._Z5shiftPii    --------------------------
	.section	.nv.shared._Z5shiftPii,"aw",@nobits
	.sectionflags	@""
	.align	4
.nv.shared._Z5shiftPii:
	.zero		5120


//--------------------- .nv.shared.reserved.0     --------------------------
	.section	.nv.shared.reserved.0,"aw",@nobits
	.weak		__nv_reservedSMEM_offset_0_alias
	.size		__nv_reservedSMEM_offset_0_alias, 0, 64
	.other		__nv_reservedSMEM_offset_0_alias,@"STO_CUDA_RESERVED_SHARED STV_DEFAULT"
__nv_reservedSMEM_offset_0_alias:
	.zero		0
	.zero		64


//--------------------- .nv.constant0._Z5shiftPii --------------------------
	.section	.nv.constant0._Z5shiftPii,"a",@progbits
	.sectionflags	@""
	.align	4
.nv.constant0._Z5shiftPii:
	.zero		908


//--------------------- SYMBOLS --------------------------

	.type		.nv.reservedSmem.offset0,@object
	.size		.nv.reservedSmem.offset0,0x4
	.type		.nv.reservedSmem.cap,@object
	.size		.nv.reservedSmem.cap,0x4
